//
// Generated by NVIDIA NVVM Compiler
//
// Compiler Build ID: CL-36424714
// Cuda compilation tools, release 13.0, V13.0.88
// Based on NVVM 20.0.0
//

.version 9.0
.target sm_100
.address_size 64

	// .globl	_Z11serieWallisPfPii

.visible .entry _Z11serieWallisPfPii(
	.param .u64 .ptr .align 1 _Z11serieWallisPfPii_param_0,
	.param .u64 .ptr .align 1 _Z11serieWallisPfPii_param_1,
	.param .u32 _Z11serieWallisPfPii_param_2
)
{


	ret;

}


// ===== COMPILED SASS (sm_100) =====

	.target	sm_100

	.elftype	@"ET_EXEC"


//--------------------- .note.nv.tkinfo           --------------------------
	.section	.note.nv.tkinfo,"",@"SHT_NOTE"
	.sectionflags	@"SHF_NOTE_NV_TKINFO"
	.tkinfo
        /*0018*/ 	.word	0x00000002
        /*0030*/ 	.string	""
        /*0030*/ 	.string	"ptxas"
        /*0030*/ 	.string	"Cuda compilation tools, release 13.0, V13.0.88"
        /*0030*/ 	.string	"Build cuda_13.0.r13.0/compiler.36424714_0"
        /*0030*/ 	.string	"-arch sm_100 -m 64 "



//--------------------- .note.nv.cuinfo           --------------------------
	.section	.note.nv.cuinfo,"",@"SHT_NOTE"
	.sectionflags	@"SHF_NOTE_NV_CUINFO"
        /*0018*/ 	.short	0x0002
        /*001a*/ 	.short	0x0064
        /*001c*/ 	.short	0x0082
	.zero		2


//--------------------- .nv.info                  --------------------------
	.section	.nv.info,"",@"SHT_CUDA_INFO"
	.align	4


	//----- nvinfo : EIATTR_REGCOUNT
	.align		4
        /*0000*/ 	.byte	0x04, 0x2f
        /*0002*/ 	.short	(.L_1 - .L_0)
	.align		4
.L_0:
        /*0004*/ 	.word	index@(_Z11serieWallisPfPii)
        /*0008*/ 	.word	0x00000004


	//----- nvinfo : EIATTR_FRAME_SIZE
	.align		4
.L_1:
        /*000c*/ 	.byte	0x04, 0x11
        /*000e*/ 	.short	(.L_3 - .L_2)
	.align		4
.L_2:
        /*0010*/ 	.word	index@(_Z11serieWallisPfPii)
        /*0014*/ 	.word	0x00000000


	//----- nvinfo : EIATTR_MIN_STACK_SIZE
	.align		4
.L_3:
        /*0018*/ 	.byte	0x04, 0x12
        /*001a*/ 	.short	(.L_5 - .L_4)
	.align		4
.L_4:
        /*001c*/ 	.word	index@(_Z11serieWallisPfPii)
        /*0020*/ 	.word	0x00000000
.L_5:


//--------------------- .nv.compat                --------------------------
	.section	.nv.compat,"",@"SHT_CUDA_COMPAT_INFO"
	.align	4
        /*0000*/ 	.byte	0x02, 0x09, 0x00, 0x00, 0x02, 0x02, 0x01, 0x00, 0x02, 0x05, 0x05, 0x00, 0x03, 0x07, 0x01, 0x01
        /*0010*/ 	.byte	0x02, 0x03, 0x00, 0x00, 0x02, 0x06, 0x01, 0x00, 0x04, 0x0b, 0x08, 0x00, 0x09, 0x00, 0x00, 0x00
        /*0020*/ 	.byte	0x00, 0x00, 0x00, 0x00


//--------------------- .nv.info._Z11serieWallisPfPii --------------------------
	.section	.nv.info._Z11serieWallisPfPii,"",@"SHT_CUDA_INFO"
	.sectionflags	@""
	.align	4


	//----- nvinfo : EIATTR_CUDA_API_VERSION
	.align		4
        /*0000*/ 	.byte	0x04, 0x37
        /*0002*/ 	.short	(.L_7 - .L_6)
.L_6:
        /*0004*/ 	.word	0x00000082


	//----- nvinfo : EIATTR_KPARAM_INFO
	.align		4
.L_7:
        /*0008*/ 	.byte	0x04, 0x17
        /*000a*/ 	.short	(.L_9 - .L_8)
.L_8:
        /*000c*/ 	.word	0x00000000
        /*0010*/ 	.short	0x0002
        /*0012*/ 	.short	0x0010
        /*0014*/ 	.byte	0x00, 0xf0, 0x11, 0x00


	//----- nvinfo : EIATTR_KPARAM_INFO
	.align		4
.L_9:
        /*0018*/ 	.byte	0x04, 0x17
        /*001a*/ 	.short	(.L_11 - .L_10)
.L_10:
        /*001c*/ 	.word	0x00000000
        /*0020*/ 	.short	0x0001
        /*0022*/ 	.short	0x0008
        /*0024*/ 	.byte	0x00, 0xf5, 0x21, 0x00


	//----- nvinfo : EIATTR_KPARAM_INFO
	.align		4
.L_11:
        /*0028*/ 	.byte	0x04, 0x17
        /*002a*/ 	.short	(.L_13 - .L_12)
.L_12:
        /*002c*/ 	.word	0x00000000
        /*0030*/ 	.short	0x0000
        /*0032*/ 	.short	0x0000
        /*0034*/ 	.byte	0x00, 0xf5, 0x21, 0x00


	//----- nvinfo : EIATTR_SPARSE_MMA_MASK
	.align		4
.L_13:
        /*0038*/ 	.byte	0x03, 0x50
        /*003a*/ 	.short	0x0000


	//----- nvinfo : EIATTR_MAXREG_COUNT
	.align		4
        /*003c*/ 	.byte	0x03, 0x1b
        /*003e*/ 	.short	0x00ff


	//----- nvinfo : EIATTR_MERCURY_ISA_VERSION
	.align		4
        /*0040*/ 	.byte	0x03, 0x5f
        /*0042*/ 	.short	0x0101


	//----- nvinfo : EIATTR_VRC_CTA_INIT_COUNT
	.align		4
        /*0044*/ 	.byte	0x02, 0x4a
	.zero		1
	.zero		1


	//----- nvinfo : EIATTR_EXIT_INSTR_OFFSETS
	.align		4
        /*0048*/ 	.byte	0x04, 0x1c
        /*004a*/ 	.short	(.L_15 - .L_14)


	//   ....[0]....
.L_14:
        /*004c*/ 	.word	0x00000010


	//----- nvinfo : EIATTR_CBANK_PARAM_SIZE
	.align		4
.L_15:
        /*0050*/ 	.byte	0x03, 0x19
        /*0052*/ 	.short	0x0014


	//----- nvinfo : EIATTR_PARAM_CBANK
	.align		4
        /*0054*/ 	.byte	0x04, 0x0a
        /*0056*/ 	.short	(.L_17 - .L_16)
	.align		4
.L_16:
        /*0058*/ 	.word	index@(.nv.constant0._Z11serieWallisPfPii)
        /*005c*/ 	.short	0x0380
        /*005e*/ 	.short	0x0014


	//----- nvinfo : EIATTR_SW_WAR
	.align		4
.L_17:
        /*0060*/ 	.byte	0x04, 0x36
        /*0062*/ 	.short	(.L_19 - .L_18)
.L_18:
        /*0064*/ 	.word	0x00000008
.L_19:


//--------------------- .nv.callgraph             --------------------------
	.section	.nv.callgraph,"",@"SHT_CUDA_CALLGRAPH"
	.align	4
	.sectionentsize	8
	.align		4
        /*0000*/ 	.word	0x00000000
	.align		4
        /*0004*/ 	.word	0xffffffff
	.align		4
        /*0008*/ 	.word	0x00000000
	.align		4
        /*000c*/ 	.word	0xfffffffe
	.align		4
        /*0010*/ 	.word	0x00000000
	.align		4
        /*0014*/ 	.word	0xfffffffd
	.align		4
        /*0018*/ 	.word	0x00000000
	.align		4
        /*001c*/ 	.word	0xfffffffc


//--------------------- .text._Z11serieWallisPfPii --------------------------
	.section	.text._Z11serieWallisPfPii,"ax",@progbits
	.align	128
        .global         _Z11serieWallisPfPii
        .type           _Z11serieWallisPfPii,@function
        .size           _Z11serieWallisPfPii,(.L_x_1 - _Z11serieWallisPfPii)
        .other          _Z11serieWallisPfPii,@"STO_CUDA_ENTRY STV_DEFAULT"
_Z11serieWallisPfPii:
.text._Z11serieWallisPfPii:
[----:B------:R-:W-:Y:S01]  /*0000*/  LDC R1, c[0x0][0x37c] ;  /* 0x0000df00ff017b82 */ /* 0x000fe20000000800 */
[----:B------:R-:W-:Y:S05]  /*0010*/  EXIT ;  /* 0x000000000000794d */ /* 0x000fea0003800000 */
.L_x_0:
[----:B------:R-:W-:-:S00]  /*0020*/  BRA `(.L_x_0) ;  /* 0xfffffffc00fc7947 */ /* 0x000fc0000383ffff */
[----:B------:R-:W-:-:S00]  /*0030*/  NOP ;  /* 0x0000000000007918 */ /* 0x000fc00000000000 */
        /* <DEDUP_REMOVED lines=12> */
.L_x_1:


//--------------------- .nv.shared.reserved.0     --------------------------
	.section	.nv.shared.reserved.0,"aw",@nobits
	.weak		__nv_reservedSMEM_offset_0_alias
	.size		__nv_reservedSMEM_offset_0_alias, 0, 64
	.other		__nv_reservedSMEM_offset_0_alias,@"STO_CUDA_RESERVED_SHARED STV_DEFAULT"
__nv_reservedSMEM_offset_0_alias:
	.zero		0
	.zero		64


//--------------------- .nv.constant0._Z11serieWallisPfPii --------------------------
	.section	.nv.constant0._Z11serieWallisPfPii,"a",@progbits
	.sectionflags	@""
	.align	4
.nv.constant0._Z11serieWallisPfPii:
	.zero		916


//--------------------- SYMBOLS --------------------------

	.type		.nv.reservedSmem.offset0,@object
	.size		.nv.reservedSmem.offset0,0x4
